	.headerflags	@"EF_CUDA_TEXMODE_UNIFIED EF_CUDA_64BIT_ADDRESS EF_CUDA_ACCELERATORS EF_CUDA_SM90 EF_CUDA_VIRTUAL_SM(EF_CUDA_SM90)"
	.elftype	@"ET_EXEC"


//--------------------- .nv.info                  --------------------------
	.section	.nv.info,"",@"SHT_CUDA_INFO"
	.align	4


	//----- nvinfo : EIATTR_REGCOUNT
	.align		4
        /*0000*/ 	.byte	0x04, 0x2f
        /*0002*/ 	.short	(.L_1 - .L_0)
	.align		4
.L_0:
        /*0004*/ 	.word	index@(triton_per_fused_2)
        /*0008*/ 	.word	0x00000010


	//----- nvinfo : EIATTR_MIN_STACK_SIZE
	.align		4
.L_1:
        /*000c*/ 	.byte	0x04, 0x12
        /*000e*/ 	.short	(.L_3 - .L_2)
	.align		4
.L_2:
        /*0010*/ 	.word	index@(triton_per_fused_2)
        /*0014*/ 	.word	0x00000000


	//----- nvinfo : EIATTR_FRAME_SIZE
	.align		4
.L_3:
        /*0018*/ 	.byte	0x04, 0x11
        /*001a*/ 	.short	(.L_5 - .L_4)
	.align		4
.L_4:
        /*001c*/ 	.word	index@(triton_per_fused_2)
        /*0020*/ 	.word	0x00000000


	//----- nvinfo : EIATTR_MIN_STACK_SIZE
	.align		4
.L_5:
        /*0024*/ 	.byte	0x04, 0x12
        /*0026*/ 	.short	(.L_7 - .L_6)
	.align		4
.L_6:
        /*0028*/ 	.word	index@(triton_per_fused_2)
        /*002c*/ 	.word	0x00000000
.L_7:


//--------------------- .nv.info.triton_per_fused_2 --------------------------
	.section	.nv.info.triton_per_fused_2,"",@"SHT_CUDA_INFO"
	.sectionflags	@""
	.align	4


	//----- nvinfo : EIATTR_CUDA_API_VERSION
	.align		4
        /*0000*/ 	.byte	0x04, 0x37
        /*0002*/ 	.short	(.L_9 - .L_8)
.L_8:
        /*0004*/ 	.word	0x0000007c


	//----- nvinfo : EIATTR_KPARAM_INFO
	.align		4
.L_9:
        /*0008*/ 	.byte	0x04, 0x17
        /*000a*/ 	.short	(.L_11 - .L_10)
.L_10:
        /*000c*/ 	.word	0x00000000
        /*0010*/ 	.short	0x0003
        /*0012*/ 	.short	0x0014
        /*0014*/ 	.byte	0x00, 0xf0, 0x11, 0x00


	//----- nvinfo : EIATTR_KPARAM_INFO
	.align		4
.L_11:
        /*0018*/ 	.byte	0x04, 0x17
        /*001a*/ 	.short	(.L_13 - .L_12)
.L_12:
        /*001c*/ 	.word	0x00000000
        /*0020*/ 	.short	0x0002
        /*0022*/ 	.short	0x0010
        /*0024*/ 	.byte	0x00, 0xf0, 0x11, 0x00


	//----- nvinfo : EIATTR_KPARAM_INFO
	.align		4
.L_13:
        /*0028*/ 	.byte	0x04, 0x17
        /*002a*/ 	.short	(.L_15 - .L_14)
.L_14:
        /*002c*/ 	.word	0x00000000
        /*0030*/ 	.short	0x0001
        /*0032*/ 	.short	0x0008
        /*0034*/ 	.byte	0x00, 0xf4, 0x21, 0x00


	//----- nvinfo : EIATTR_KPARAM_INFO
	.align		4
.L_15:
        /*0038*/ 	.byte	0x04, 0x17
        /*003a*/ 	.short	(.L_17 - .L_16)
.L_16:
        /*003c*/ 	.word	0x00000000
        /*0040*/ 	.short	0x0000
        /*0042*/ 	.short	0x0000
        /*0044*/ 	.byte	0x00, 0xf4, 0x21, 0x00


	//----- nvinfo : EIATTR_SPARSE_MMA_MASK
	.align		4
.L_17:
        /*0048*/ 	.byte	0x03, 0x50
        /*004a*/ 	.short	0x0000


	//----- nvinfo : EIATTR_MAXREG_COUNT
	.align		4
        /*004c*/ 	.byte	0x03, 0x1b
        /*004e*/ 	.short	0x00ff


	//----- nvinfo : EIATTR_COOP_GROUP_MASK_REGIDS
	.align		4
        /*0050*/ 	.byte	0x04, 0x29
        /*0052*/ 	.short	(.L_19 - .L_18)


	//   ....[0]....
.L_18:
        /*0054*/ 	.word	0xffffffff


	//   ....[1]....
        /*0058*/ 	.word	0xffffffff


	//----- nvinfo : EIATTR_COOP_GROUP_INSTR_OFFSETS
	.align		4
.L_19:
        /*005c*/ 	.byte	0x04, 0x28
        /*005e*/ 	.short	(.L_21 - .L_20)


	//   ....[0]....
.L_20:
        /*0060*/ 	.word	0x000002f0


	//   ....[1]....
        /*0064*/ 	.word	0x00000310


	//----- nvinfo : EIATTR_EXIT_INSTR_OFFSETS
	.align		4
.L_21:
        /*0068*/ 	.byte	0x04, 0x1c
        /*006a*/ 	.short	(.L_23 - .L_22)


	//   ....[0]....
.L_22:
        /*006c*/ 	.word	0x00000420


	//   ....[1]....
        /*0070*/ 	.word	0x00000470


	//----- nvinfo : EIATTR_REQNTID
	.align		4
.L_23:
        /*0074*/ 	.byte	0x04, 0x10
        /*0076*/ 	.short	(.L_25 - .L_24)
.L_24:
        /*0078*/ 	.word	0x00000040
        /*007c*/ 	.word	0x00000001
        /*0080*/ 	.word	0x00000001


	//----- nvinfo : EIATTR_CBANK_PARAM_SIZE
	.align		4
.L_25:
        /*0084*/ 	.byte	0x03, 0x19
        /*0086*/ 	.short	0x0018


	//----- nvinfo : EIATTR_PARAM_CBANK
	.align		4
        /*0088*/ 	.byte	0x04, 0x0a
        /*008a*/ 	.short	(.L_27 - .L_26)
	.align		4
.L_26:
        /*008c*/ 	.word	index@(.nv.constant0.triton_per_fused_2)
        /*0090*/ 	.short	0x0210
        /*0092*/ 	.short	0x0018


	//----- nvinfo : EIATTR_SW_WAR
	.align		4
.L_27:
        /*0094*/ 	.byte	0x04, 0x36
        /*0096*/ 	.short	(.L_29 - .L_28)
.L_28:
        /*0098*/ 	.word	0x00000008
.L_29:


//--------------------- .nv.callgraph             --------------------------
	.section	.nv.callgraph,"",@"SHT_CUDA_CALLGRAPH"
	.align	4
	.sectionentsize	8
	.align		4
        /*0000*/ 	.word	0x00000000
	.align		4
        /*0004*/ 	.word	0xffffffff
	.align		4
        /*0008*/ 	.word	0x00000000
	.align		4
        /*000c*/ 	.word	0xfffffffe
	.align		4
        /*0010*/ 	.word	0x00000000
	.align		4
        /*0014*/ 	.word	0xfffffffd
	.align		4
        /*0018*/ 	.word	0x00000000
	.align		4
        /*001c*/ 	.word	0xfffffffc


//--------------------- .text.triton_per_fused_2  --------------------------
	.section	.text.triton_per_fused_2,"ax",@progbits
	.sectionflags	@"SHF_BARRIERS=1"
	.align	128
        .global         triton_per_fused_2
        .type           triton_per_fused_2,@function
        .size           triton_per_fused_2,(.L_x_1 - triton_per_fused_2)
        .other          triton_per_fused_2,@"STO_CUDA_ENTRY STV_DEFAULT"
triton_per_fused_2:
.text.triton_per_fused_2:
[----:B------:R-:W0:Y:S02]  /*0000*/  LDC R1, c[0x0][0x28] ;  /* 0x00000a00ff017b82 */ /* 0x000e240000000800 */
[----:B------:R-:W1:Y:S01]  /*0010*/  S2R R0, SR_TID.X ;  /* 0x0000000000007919 */ /* 0x000e620000002100 */
[----:B------:R-:W2:Y:S01]  /*0020*/  LDC.64 R2, c[0x0][0x210] ;  /* 0x00008400ff027b82 */ /* 0x000ea20000000a00 */
[----:B------:R-:W-:Y:S01]  /*0030*/  ULDC.64 UR6, c[0x0][0x208] ;  /* 0x0000820000067ab9 */ /* 0x000fe20000000a00 */
[----:B------:R-:W3:Y:S01]  /*0040*/  S2R R7, SR_CTAID.X ;  /* 0x0000000000077919 */ /* 0x000ee20000002500 */
[----:B-1----:R-:W-:Y:S01]  /*0050*/  IMAD.SHL.U32 R4, R0, 0x2, RZ ;  /* 0x0000000200047824 */ /* 0x002fe200078e00ff */
[----:B------:R-:W-:Y:S01]  /*0060*/  SHF.R.U32.HI R10, RZ, 0x1, R0 ;  /* 0x00000001ff0a7819 */ /* 0x000fe20000011600 */
[----:B---3--:R-:W-:-:S03]  /*0070*/  IMAD.SHL.U32 R7, R7, 0x40, RZ ;  /* 0x0000004007077824 */ /* 0x008fc600078e00ff */
[----:B------:R-:W-:Y:S02]  /*0080*/  LOP3.LUT R4, R4, 0x3e, RZ, 0xc0, !PT ;  /* 0x0000003e04047812 */ /* 0x000fe400078ec0ff */
[----:B------:R-:W-:Y:S02]  /*0090*/  LOP3.LUT R10, R10, 0x10, RZ, 0xc0, !PT ;  /* 0x000000100a0a7812 */ /* 0x000fe400078ec0ff */
[----:B------:R-:W-:-:S04]  /*00a0*/  LOP3.LUT R8, R7, R4, RZ, 0xfc, !PT ;  /* 0x0000000407087212 */ /* 0x000fc800078efcff */
[----:B------:R-:W-:Y:S02]  /*00b0*/  SHF.R.S32.HI R9, RZ, 0x1f, R8 ;  /* 0x0000001fff097819 */ /* 0x000fe40000011408 */
[----:B------:R-:W-:Y:S02]  /*00c0*/  ISETP.GE.AND P0, PT, R8, 0x40, PT ;  /* 0x000000400800780c */ /* 0x000fe40003f06270 */
[----:B------:R-:W-:-:S04]  /*00d0*/  LEA.HI R9, R9, R8, RZ, 0x4 ;  /* 0x0000000809097211 */ /* 0x000fc800078f20ff */
[C---:B------:R-:W-:Y:S01]  /*00e0*/  LOP3.LUT R11, R9.reuse, 0xfffffff0, RZ, 0xc0, !PT ;  /* 0xfffffff0090b7812 */ /* 0x040fe200078ec0ff */
[----:B------:R-:W-:-:S03]  /*00f0*/  IMAD.SHL.U32 R9, R9, 0x2, RZ ;  /* 0x0000000209097824 */ /* 0x000fc600078e00ff */
[----:B------:R-:W-:Y:S02]  /*0100*/  IADD3 R10, R10, R8, -R11 ;  /* 0x000000080a0a7210 */ /* 0x000fe40007ffe80b */
[----:B------:R-:W-:-:S05]  /*0110*/  LOP3.LUT R9, R9, 0xffffffe0, RZ, 0xc0, !PT ;  /* 0xffffffe009097812 */ /* 0x000fca00078ec0ff */
[----:B------:R-:W-:-:S04]  /*0120*/  IMAD.IADD R9, R10, 0x1, R9 ;  /* 0x000000010a097824 */ /* 0x000fc800078e0209 */
[----:B--2---:R-:W-:Y:S01]  /*0130*/  IMAD.WIDE R2, R9, 0x4, R2 ;  /* 0x0000000409027825 */ /* 0x004fe200078e0202 */
[----:B------:R-:W-:-:S06]  /*0140*/  CS2R R8, SRZ ;  /* 0x0000000000087805 */ /* 0x000fcc000001ff00 */
[----:B------:R1:W2:Y:S01]  /*0150*/  @!P0 LDG.E.64 R8, desc[UR6][R2.64] ;  /* 0x0000000602088981 */ /* 0x0002a2000c1e1b00 */
[----:B------:R-:W3:Y:S01]  /*0160*/  S2UR UR5, SR_CgaCtaId ;  /* 0x00000000000579c3 */ /* 0x000ee20000008800 */
[----:B------:R-:W-:Y:S01]  /*0170*/  UMOV UR4, 0x400 ;  /* 0x0000040000047882 */ /* 0x000fe20000000000 */
[----:B------:R-:W-:Y:S01]  /*0180*/  IMAD.SHL.U32 R11, R4, 0x8, RZ ;  /* 0x00000008040b7824 */ /* 0x000fe200078e00ff */
[----:B------:R-:W-:Y:S02]  /*0190*/  SHF.R.U32.HI R10, RZ, 0x3, R0 ;  /* 0x00000003ff0a7819 */ /* 0x000fe40000011600 */
[----:B------:R-:W-:Y:S02]  /*01a0*/  ISETP.GE.AND P1, PT, R0, 0x80, PT ;  /* 0x000000800000780c */ /* 0x000fe40003f26270 */
[----:B------:R-:W-:Y:S02]  /*01b0*/  LOP3.LUT R10, R11, 0x4, R10, 0xf8, !PT ;  /* 0x000000040b0a7812 */ /* 0x000fe400078ef80a */
[----:B------:R-:W-:Y:S01]  /*01c0*/  LOP3.LUT R7, R7, 0x3f, R0, 0xf8, !PT ;  /* 0x0000003f07077812 */ /* 0x000fe200078ef800 */
[----:B---3--:R-:W-:-:S06]  /*01d0*/  UPRMT UR4, UR5, 0x654, UR4 ;  /* 0x0000065405047896 */ /* 0x008fcc0008000004 */
[----:B-1----:R-:W-:Y:S02]  /*01e0*/  LEA R2, R0, UR4, 0x2 ;  /* 0x0000000400027c11 */ /* 0x002fe4000f8e10ff */
[----:B--2---:R-:W-:Y:S02]  /*01f0*/  SEL R8, R8, RZ, !P0 ;  /* 0x000000ff08087207 */ /* 0x004fe40004000000 */
[----:B------:R-:W-:Y:S02]  /*0200*/  SEL R9, R9, RZ, !P0 ;  /* 0x000000ff09097207 */ /* 0x000fe40004000000 */
[----:B------:R-:W-:Y:S02]  /*0210*/  SEL R13, R8, 0xff800000, !P0 ;  /* 0xff800000080d7807 */ /* 0x000fe40004000000 */
[----:B------:R-:W-:Y:S02]  /*0220*/  SEL R9, R9, 0xff800000, !P0 ;  /* 0xff80000009097807 */ /* 0x000fe40004000000 */
[----:B------:R-:W-:Y:S01]  /*0230*/  LOP3.LUT R8, R0, 0x1, RZ, 0xc0, !PT ;  /* 0x0000000100087812 */ /* 0x000fe200078ec0ff */
[----:B------:R-:W-:Y:S03]  /*0240*/  STS [R10+UR4], R13 ;  /* 0x0000000d0a007988 */ /* 0x000fe60008000804 */
[----:B------:R-:W-:Y:S01]  /*0250*/  ISETP.NE.U32.AND P0, PT, R8, 0x1, PT ;  /* 0x000000010800780c */ /* 0x000fe20003f05070 */
[----:B------:R1:W-:Y:S01]  /*0260*/  STS [R10+UR4+0x8], R9 ;  /* 0x000008090a007988 */ /* 0x0003e20008000804 */
[----:B------:R-:W-:Y:S02]  /*0270*/  BAR.SYNC.DEFER_BLOCKING 0x0 ;  /* 0x0000000000007b1d */ /* 0x000fe40000010000 */
[----:B------:R-:W-:-:S02]  /*0280*/  ISETP.LT.AND P0, PT, R0, 0x80, P0 ;  /* 0x000000800000780c */ /* 0x000fc40000701270 */
[----:B------:R-:W-:Y:S01]  /*0290*/  LOP3.LUT R0, R0, 0x3f, RZ, 0xc0, !PT ;  /* 0x0000003f00007812 */ /* 0x000fe200078ec0ff */
[----:B-1----:R-:W-:-:S03]  /*02a0*/  VIADD R9, R11, UR4 ;  /* 0x000000040b097c36 */ /* 0x002fc60008000000 */
[----:B------:R-:W-:Y:S01]  /*02b0*/  LEA R0, R0, UR4, 0x2 ;  /* 0x0000000400007c11 */ /* 0x000fe2000f8e10ff */
[----:B------:R-:W-:Y:S01]  /*02c0*/  IMAD R9, R4, -0x4, R9 ;  /* 0xfffffffc04097824 */ /* 0x000fe200078e0209 */
[----:B------:R-:W1:Y:S04]  /*02d0*/  @!P1 LDS R6, [R2] ;  /* 0x0000000002069984 */ /* 0x000e680000000800 */
[----:B------:R-:W2:Y:S04]  /*02e0*/  @!P1 LDS R5, [R2+0x100] ;  /* 0x0001000002059984 */ /* 0x000ea80000000800 */
[----:B-1----:R-:W1:Y:S01]  /*02f0*/  SHFL.BFLY PT, R3, R6, 0x1, 0x1f ;  /* 0x0c201f0006037f89 */ /* 0x002e6200000e0000 */
[----:B------:R-:W-:-:S03]  /*0300*/  FSETP.NAN.AND P2, PT, R6, R6, PT ;  /* 0x000000060600720b */ /* 0x000fc60003f48000 */
[----:B--2---:R-:W2:Y:S01]  /*0310*/  SHFL.BFLY PT, R12, R5, 0x1, 0x1f ;  /* 0x0c201f00050c7f89 */ /* 0x004ea200000e0000 */
[C---:B------:R-:W-:Y:S02]  /*0320*/  FSETP.NAN.AND P4, PT, R5.reuse, R5, PT ;  /* 0x000000050500720b */ /* 0x040fe40003f88000 */
[CC--:B-1----:R-:W-:Y:S02]  /*0330*/  FSETP.GT.AND P1, PT, R6.reuse, R3.reuse, PT ;  /* 0x000000030600720b */ /* 0x0c2fe40003f24000 */
[CC--:B--2---:R-:W-:Y:S02]  /*0340*/  FSETP.GT.AND P3, PT, R5.reuse, R12.reuse, PT ;  /* 0x0000000c0500720b */ /* 0x0c4fe40003f64000 */
[C---:B------:R-:W-:Y:S02]  /*0350*/  SEL R3, R6.reuse, R3, P1 ;  /* 0x0000000306037207 */ /* 0x040fe40000800000 */
[----:B------:R-:W-:Y:S02]  /*0360*/  SEL R12, R5, R12, P3 ;  /* 0x0000000c050c7207 */ /* 0x000fe40001800000 */
[----:B------:R-:W-:-:S02]  /*0370*/  SEL R3, R6, R3, P2 ;  /* 0x0000000306037207 */ /* 0x000fc40001000000 */
[----:B------:R-:W-:-:S03]  /*0380*/  SEL R5, R5, R12, P4 ;  /* 0x0000000c05057207 */ /* 0x000fc60002000000 */
[----:B------:R-:W-:Y:S04]  /*0390*/  @P0 STS [R2], R3 ;  /* 0x0000000302000388 */ /* 0x000fe80000000800 */
[----:B------:R-:W-:Y:S01]  /*03a0*/  @P0 STS [R2+0x100], R5 ;  /* 0x0001000502000388 */ /* 0x000fe20000000800 */
[----:B------:R-:W-:Y:S01]  /*03b0*/  BAR.SYNC.DEFER_BLOCKING 0x0 ;  /* 0x0000000000007b1d */ /* 0x000fe20000010000 */
[----:B------:R-:W-:-:S05]  /*03c0*/  ISETP.GE.AND P0, PT, R7, 0x40, PT ;  /* 0x000000400700780c */ /* 0x000fca0003f06270 */
[----:B------:R-:W-:Y:S04]  /*03d0*/  LDS R12, [R11+UR4] ;  /* 0x000000040b0c7984 */ /* 0x000fe80008000800 */
[----:B------:R-:W1:Y:S01]  /*03e0*/  LDS R13, [R11+UR4+0x8] ;  /* 0x000008040b0d7984 */ /* 0x000e620008000800 */
[----:B------:R-:W-:Y:S06]  /*03f0*/  BAR.SYNC.DEFER_BLOCKING 0x0 ;  /* 0x0000000000007b1d */ /* 0x000fec0000010000 */
[----:B-1----:R1:W-:Y:S02]  /*0400*/  STS.64 [R9], R12 ;  /* 0x0000000c09007388 */ /* 0x0023e40000000a00 */
[----:B------:R-:W-:Y:S06]  /*0410*/  BAR.SYNC.DEFER_BLOCKING 0x0 ;  /* 0x0000000000007b1d */ /* 0x000fec0000010000 */
[----:B-1----:R-:W-:Y:S05]  /*0420*/  @P0 EXIT ;  /* 0x000000000000094d */ /* 0x002fea0003800000 */
[----:B------:R-:W0:Y:S01]  /*0430*/  LDS R5, [R0] ;  /* 0x0000000000057984 */ /* 0x000e220000000800 */
[----:B------:R-:W1:Y:S02]  /*0440*/  LDC.64 R2, c[0x0][0x218] ;  /* 0x00008600ff027b82 */ /* 0x000e640000000a00 */
[----:B-1----:R-:W-:-:S05]  /*0450*/  IMAD.WIDE R2, R7, 0x4, R2 ;  /* 0x0000000407027825 */ /* 0x002fca00078e0202 */
[----:B0-----:R-:W-:Y:S01]  /*0460*/  STG.E desc[UR6][R2.64], R5 ;  /* 0x0000000502007986 */ /* 0x001fe2000c101906 */
[----:B------:R-:W-:Y:S05]  /*0470*/  EXIT ;  /* 0x000000000000794d */ /* 0x000fea0003800000 */
.L_x_0:
[----:B------:R-:W-:-:S00]  /*0480*/  BRA `(.L_x_0) ;  /* 0xfffffffc00fc7947 */ /* 0x000fc0000383ffff */
[----:B------:R-:W-:-:S00]  /*0490*/  NOP ;  /* 0x0000000000007918 */ /* 0x000fc00000000000 */
        /* <DEDUP_REMOVED lines=14> */
.L_x_1:


//--------------------- .nv.shared.triton_per_fused_2 --------------------------
	.section	.nv.shared.triton_per_fused_2,"aw",@nobits
	.sectionflags	@""
	.align	16
	.zero		1024


//--------------------- .nv.constant0.triton_per_fused_2 --------------------------
	.section	.nv.constant0.triton_per_fused_2,"a",@progbits
	.sectionflags	@""
	.align	4
.nv.constant0.triton_per_fused_2:
	.zero		552
